//
// Generated by NVIDIA NVVM Compiler
//
// Compiler Build ID: CL-36424714
// Cuda compilation tools, release 13.0, V13.0.88
// Based on NVVM 20.0.0
//

.version 9.0
.target sm_100
.address_size 64

	// .globl	_Z17elementwise_add_2PfS_S_

.visible .entry _Z17elementwise_add_2PfS_S_(
	.param .u64 .ptr .align 1 _Z17elementwise_add_2PfS_S__param_0,
	.param .u64 .ptr .align 1 _Z17elementwise_add_2PfS_S__param_1,
	.param .u64 .ptr .align 1 _Z17elementwise_add_2PfS_S__param_2
)
{
	.reg .b32 	%r<6>;
	.reg .b32 	%f<7>;
	.reg .b64 	%rd<11>;

	ld.param.u64 	%rd1, [_Z17elementwise_add_2PfS_S__param_0];
	ld.param.u64 	%rd2, [_Z17elementwise_add_2PfS_S__param_1];
	ld.param.u64 	%rd3, [_Z17elementwise_add_2PfS_S__param_2];
	cvta.to.global.u64 	%rd4, %rd3;
	cvta.to.global.u64 	%rd5, %rd2;
	cvta.to.global.u64 	%rd6, %rd1;
	mov.u32 	%r1, %ctaid.x;
	mov.u32 	%r2, %ntid.x;
	mov.u32 	%r3, %tid.x;
	mad.lo.s32 	%r4, %r1, %r2, %r3;
	shl.b32 	%r5, %r4, 1;
	mul.wide.s32 	%rd7, %r5, 4;
	add.s64 	%rd8, %rd6, %rd7;
	ld.global.v2.f32 	{%f1, %f2}, [%rd8];
	add.s64 	%rd9, %rd5, %rd7;
	ld.global.v2.f32 	{%f3, %f4}, [%rd9];
	add.f32 	%f5, %f1, %f3;
	add.f32 	%f6, %f2, %f4;
	add.s64 	%rd10, %rd4, %rd7;
	st.global.v2.f32 	[%rd10], {%f5, %f6};
	ret;

}
	// .globl	_Z15elementwise_addPfS_S_
.visible .entry _Z15elementwise_addPfS_S_(
	.param .u64 .ptr .align 1 _Z15elementwise_addPfS_S__param_0,
	.param .u64 .ptr .align 1 _Z15elementwise_addPfS_S__param_1,
	.param .u64 .ptr .align 1 _Z15elementwise_addPfS_S__param_2
)
{
	.reg .b32 	%r<6>;
	.reg .b32 	%f<13>;
	.reg .b64 	%rd<11>;

	ld.param.u64 	%rd1, [_Z15elementwise_addPfS_S__param_0];
	ld.param.u64 	%rd2, [_Z15elementwise_addPfS_S__param_1];
	ld.param.u64 	%rd3, [_Z15elementwise_addPfS_S__param_2];
	cvta.to.global.u64 	%rd4, %rd3;
	cvta.to.global.u64 	%rd5, %rd2;
	cvta.to.global.u64 	%rd6, %rd1;
	mov.u32 	%r1, %ctaid.x;
	mov.u32 	%r2, %ntid.x;
	mov.u32 	%r3, %tid.x;
	mad.lo.s32 	%r4, %r1, %r2, %r3;
	shl.b32 	%r5, %r4, 2;
	mul.wide.s32 	%rd7, %r5, 4;
	add.s64 	%rd8, %rd6, %rd7;
	ld.global.v4.f32 	{%f1, %f2, %f3, %f4}, [%rd8];
	add.s64 	%rd9, %rd5, %rd7;
	ld.global.v4.f32 	{%f5, %f6, %f7, %f8}, [%rd9];
	add.f32 	%f9, %f1, %f5;
	add.f32 	%f10, %f2, %f6;
	add.f32 	%f11, %f3, %f7;
	add.f32 	%f12, %f4, %f8;
	add.s64 	%rd10, %rd4, %rd7;
	st.global.v4.f32 	[%rd10], {%f9, %f10, %f11, %f12};
	ret;

}


// ===== COMPILED SASS (sm_100) =====

	.target	sm_100

	.elftype	@"ET_EXEC"


//--------------------- .note.nv.tkinfo           --------------------------
	.section	.note.nv.tkinfo,"",@"SHT_NOTE"
	.sectionflags	@"SHF_NOTE_NV_TKINFO"
	.tkinfo
        /*0018*/ 	.word	0x00000002
        /*0030*/ 	.string	""
        /*0030*/ 	.string	"ptxas"
        /*0030*/ 	.string	"Cuda compilation tools, release 13.0, V13.0.88"
        /*0030*/ 	.string	"Build cuda_13.0.r13.0/compiler.36424714_0"
        /*0030*/ 	.string	"-arch sm_100 -m 64 "



//--------------------- .note.nv.cuinfo           --------------------------
	.section	.note.nv.cuinfo,"",@"SHT_NOTE"
	.sectionflags	@"SHF_NOTE_NV_CUINFO"
        /*0018*/ 	.short	0x0002
        /*001a*/ 	.short	0x0064
        /*001c*/ 	.short	0x0082
	.zero		2


//--------------------- .nv.info                  --------------------------
	.section	.nv.info,"",@"SHT_CUDA_INFO"
	.align	4


	//----- nvinfo : EIATTR_REGCOUNT
	.align		4
        /*0000*/ 	.byte	0x04, 0x2f
        /*0002*/ 	.short	(.L_1 - .L_0)
	.align		4
.L_0:
        /*0004*/ 	.word	index@(_Z17elementwise_add_2PfS_S_)
        /*0008*/ 	.word	0x0000000c


	//----- nvinfo : EIATTR_FRAME_SIZE
	.align		4
.L_1:
        /*000c*/ 	.byte	0x04, 0x11
        /*000e*/ 	.short	(.L_3 - .L_2)
	.align		4
.L_2:
        /*0010*/ 	.word	index@(_Z17elementwise_add_2PfS_S_)
        /*0014*/ 	.word	0x00000000


	//----- nvinfo : EIATTR_REGCOUNT
	.align		4
.L_3:
        /*0018*/ 	.byte	0x04, 0x2f
        /*001a*/ 	.short	(.L_5 - .L_4)
	.align		4
.L_4:
        /*001c*/ 	.word	index@(_Z15elementwise_addPfS_S_)
        /*0020*/ 	.word	0x00000016


	//----- nvinfo : EIATTR_FRAME_SIZE
	.align		4
.L_5:
        /*0024*/ 	.byte	0x04, 0x11
        /*0026*/ 	.short	(.L_7 - .L_6)
	.align		4
.L_6:
        /*0028*/ 	.word	index@(_Z15elementwise_addPfS_S_)
        /*002c*/ 	.word	0x00000000


	//----- nvinfo : EIATTR_MIN_STACK_SIZE
	.align		4
.L_7:
        /*0030*/ 	.byte	0x04, 0x12
        /*0032*/ 	.short	(.L_9 - .L_8)
	.align		4
.L_8:
        /*0034*/ 	.word	index@(_Z15elementwise_addPfS_S_)
        /*0038*/ 	.word	0x00000000


	//----- nvinfo : EIATTR_MIN_STACK_SIZE
	.align		4
.L_9:
        /*003c*/ 	.byte	0x04, 0x12
        /*003e*/ 	.short	(.L_11 - .L_10)
	.align		4
.L_10:
        /*0040*/ 	.word	index@(_Z17elementwise_add_2PfS_S_)
        /*0044*/ 	.word	0x00000000
.L_11:


//--------------------- .nv.compat                --------------------------
	.section	.nv.compat,"",@"SHT_CUDA_COMPAT_INFO"
	.align	4
        /*0000*/ 	.byte	0x02, 0x09, 0x00, 0x00, 0x02, 0x02, 0x01, 0x00, 0x02, 0x05, 0x05, 0x00, 0x03, 0x07, 0x01, 0x01
        /*0010*/ 	.byte	0x02, 0x03, 0x00, 0x00, 0x02, 0x06, 0x01, 0x00, 0x04, 0x0b, 0x08, 0x00, 0x09, 0x00, 0x00, 0x00
        /*0020*/ 	.byte	0x00, 0x00, 0x00, 0x00


//--------------------- .nv.info._Z15elementwise_addPfS_S_ --------------------------
	.section	.nv.info._Z15elementwise_addPfS_S_,"",@"SHT_CUDA_INFO"
	.sectionflags	@""
	.align	4


	//----- nvinfo : EIATTR_CUDA_API_VERSION
	.align		4
        /*0000*/ 	.byte	0x04, 0x37
        /*0002*/ 	.short	(.L_13 - .L_12)
.L_12:
        /*0004*/ 	.word	0x00000082


	//----- nvinfo : EIATTR_KPARAM_INFO
	.align		4
.L_13:
        /*0008*/ 	.byte	0x04, 0x17
        /*000a*/ 	.short	(.L_15 - .L_14)
.L_14:
        /*000c*/ 	.word	0x00000000
        /*0010*/ 	.short	0x0002
        /*0012*/ 	.short	0x0010
        /*0014*/ 	.byte	0x00, 0xf5, 0x21, 0x00


	//----- nvinfo : EIATTR_KPARAM_INFO
	.align		4
.L_15:
        /*0018*/ 	.byte	0x04, 0x17
        /*001a*/ 	.short	(.L_17 - .L_16)
.L_16:
        /*001c*/ 	.word	0x00000000
        /*0020*/ 	.short	0x0001
        /*0022*/ 	.short	0x0008
        /*0024*/ 	.byte	0x00, 0xf5, 0x21, 0x00


	//----- nvinfo : EIATTR_KPARAM_INFO
	.align		4
.L_17:
        /*0028*/ 	.byte	0x04, 0x17
        /*002a*/ 	.short	(.L_19 - .L_18)
.L_18:
        /*002c*/ 	.word	0x00000000
        /*0030*/ 	.short	0x0000
        /*0032*/ 	.short	0x0000
        /*0034*/ 	.byte	0x00, 0xf5, 0x21, 0x00


	//----- nvinfo : EIATTR_SPARSE_MMA_MASK
	.align		4
.L_19:
        /*0038*/ 	.byte	0x03, 0x50
        /*003a*/ 	.short	0x0000


	//----- nvinfo : EIATTR_MAXREG_COUNT
	.align		4
        /*003c*/ 	.byte	0x03, 0x1b
        /*003e*/ 	.short	0x00ff


	//----- nvinfo : EIATTR_MERCURY_ISA_VERSION
	.align		4
        /*0040*/ 	.byte	0x03, 0x5f
        /*0042*/ 	.short	0x0101


	//----- nvinfo : EIATTR_VRC_CTA_INIT_COUNT
	.align		4
        /*0044*/ 	.byte	0x02, 0x4a
	.zero		1
	.zero		1


	//----- nvinfo : EIATTR_EXIT_INSTR_OFFSETS
	.align		4
        /*0048*/ 	.byte	0x04, 0x1c
        /*004a*/ 	.short	(.L_21 - .L_20)


	//   ....[0]....
.L_20:
        /*004c*/ 	.word	0x00000140


	//----- nvinfo : EIATTR_CBANK_PARAM_SIZE
	.align		4
.L_21:
        /*0050*/ 	.byte	0x03, 0x19
        /*0052*/ 	.short	0x0018


	//----- nvinfo : EIATTR_PARAM_CBANK
	.align		4
        /*0054*/ 	.byte	0x04, 0x0a
        /*0056*/ 	.short	(.L_23 - .L_22)
	.align		4
.L_22:
        /*0058*/ 	.word	index@(.nv.constant0._Z15elementwise_addPfS_S_)
        /*005c*/ 	.short	0x0380
        /*005e*/ 	.short	0x0018


	//----- nvinfo : EIATTR_SW_WAR
	.align		4
.L_23:
        /*0060*/ 	.byte	0x04, 0x36
        /*0062*/ 	.short	(.L_25 - .L_24)
.L_24:
        /*0064*/ 	.word	0x00000008
.L_25:


//--------------------- .nv.info._Z17elementwise_add_2PfS_S_ --------------------------
	.section	.nv.info._Z17elementwise_add_2PfS_S_,"",@"SHT_CUDA_INFO"
	.sectionflags	@""
	.align	4


	//----- nvinfo : EIATTR_CUDA_API_VERSION
	.align		4
        /*0000*/ 	.byte	0x04, 0x37
        /*0002*/ 	.short	(.L_27 - .L_26)
.L_26:
        /*0004*/ 	.word	0x00000082


	//----- nvinfo : EIATTR_KPARAM_INFO
	.align		4
.L_27:
        /*0008*/ 	.byte	0x04, 0x17
        /*000a*/ 	.short	(.L_29 - .L_28)
.L_28:
        /*000c*/ 	.word	0x00000000
        /*0010*/ 	.short	0x0002
        /*0012*/ 	.short	0x0010
        /*0014*/ 	.byte	0x00, 0xf5, 0x21, 0x00


	//----- nvinfo : EIATTR_KPARAM_INFO
	.align		4
.L_29:
        /*0018*/ 	.byte	0x04, 0x17
        /*001a*/ 	.short	(.L_31 - .L_30)
.L_30:
        /*001c*/ 	.word	0x00000000
        /*0020*/ 	.short	0x0001
        /*0022*/ 	.short	0x0008
        /*0024*/ 	.byte	0x00, 0xf5, 0x21, 0x00


	//----- nvinfo : EIATTR_KPARAM_INFO
	.align		4
.L_31:
        /*0028*/ 	.byte	0x04, 0x17
        /*002a*/ 	.short	(.L_33 - .L_32)
.L_32:
        /*002c*/ 	.word	0x00000000
        /*0030*/ 	.short	0x0000
        /*0032*/ 	.short	0x0000
        /*0034*/ 	.byte	0x00, 0xf5, 0x21, 0x00


	//----- nvinfo : EIATTR_SPARSE_MMA_MASK
	.align		4
.L_33:
        /*0038*/ 	.byte	0x03, 0x50
        /*003a*/ 	.short	0x0000


	//----- nvinfo : EIATTR_MAXREG_COUNT
	.align		4
        /*003c*/ 	.byte	0x03, 0x1b
        /*003e*/ 	.short	0x00ff


	//----- nvinfo : EIATTR_MERCURY_ISA_VERSION
	.align		4
        /*0040*/ 	.byte	0x03, 0x5f
        /*0042*/ 	.short	0x0101


	//----- nvinfo : EIATTR_VRC_CTA_INIT_COUNT
	.align		4
        /*0044*/ 	.byte	0x02, 0x4a
	.zero		1
	.zero		1


	//----- nvinfo : EIATTR_EXIT_INSTR_OFFSETS
	.align		4
        /*0048*/ 	.byte	0x04, 0x1c
        /*004a*/ 	.short	(.L_35 - .L_34)


	//   ....[0]....
.L_34:
        /*004c*/ 	.word	0x00000120


	//----- nvinfo : EIATTR_CBANK_PARAM_SIZE
	.align		4
.L_35:
        /*0050*/ 	.byte	0x03, 0x19
        /*0052*/ 	.short	0x0018


	//----- nvinfo : EIATTR_PARAM_CBANK
	.align		4
        /*0054*/ 	.byte	0x04, 0x0a
        /*0056*/ 	.short	(.L_37 - .L_36)
	.align		4
.L_36:
        /*0058*/ 	.word	index@(.nv.constant0._Z17elementwise_add_2PfS_S_)
        /*005c*/ 	.short	0x0380
        /*005e*/ 	.short	0x0018


	//----- nvinfo : EIATTR_SW_WAR
	.align		4
.L_37:
        /*0060*/ 	.byte	0x04, 0x36
        /*0062*/ 	.short	(.L_39 - .L_38)
.L_38:
        /*0064*/ 	.word	0x00000008
.L_39:


//--------------------- .nv.callgraph             --------------------------
	.section	.nv.callgraph,"",@"SHT_CUDA_CALLGRAPH"
	.align	4
	.sectionentsize	8
	.align		4
        /*0000*/ 	.word	0x00000000
	.align		4
        /*0004*/ 	.word	0xffffffff
	.align		4
        /*0008*/ 	.word	0x00000000
	.align		4
        /*000c*/ 	.word	0xfffffffe
	.align		4
        /*0010*/ 	.word	0x00000000
	.align		4
        /*0014*/ 	.word	0xfffffffd
	.align		4
        /*0018*/ 	.word	0x00000000
	.align		4
        /*001c*/ 	.word	0xfffffffc


//--------------------- .text._Z15elementwise_addPfS_S_ --------------------------
	.section	.text._Z15elementwise_addPfS_S_,"ax",@progbits
	.align	128
        .global         _Z15elementwise_addPfS_S_
        .type           _Z15elementwise_addPfS_S_,@function
        .size           _Z15elementwise_addPfS_S_,(.L_x_2 - _Z15elementwise_addPfS_S_)
        .other          _Z15elementwise_addPfS_S_,@"STO_CUDA_ENTRY STV_DEFAULT"
_Z15elementwise_addPfS_S_:
.text._Z15elementwise_addPfS_S_:
[----:B------:R-:W-:Y:S01]  /*0000*/  LDC R1, c[0x0][0x37c] ;  /* 0x0000df00ff017b82 */ /* 0x000fe20000000800 */
[----:B------:R-:W0:Y:S07]  /*0010*/  S2R R7, SR_TID.X ;  /* 0x0000000000077919 */ /* 0x000e2e0000002100 */
[----:B------:R-:W0:Y:S01]  /*0020*/  S2UR UR6, SR_CTAID.X ;  /* 0x00000000000679c3 */ /* 0x000e220000002500 */
[----:B------:R-:W1:Y:S07]  /*0030*/  LDCU.64 UR4, c[0x0][0x358] ;  /* 0x00006b00ff0477ac */ /* 0x000e6e0008000a00 */
[----:B------:R-:W0:Y:S08]  /*0040*/  LDC R0, c[0x0][0x360] ;  /* 0x0000d800ff007b82 */ /* 0x000e300000000800 */
[----:B------:R-:W2:Y:S08]  /*0050*/  LDC.64 R2, c[0x0][0x380] ;  /* 0x0000e000ff027b82 */ /* 0x000eb00000000a00 */
[----:B------:R-:W3:Y:S01]  /*0060*/  LDC.64 R4, c[0x0][0x388] ;  /* 0x0000e200ff047b82 */ /* 0x000ee20000000a00 */
[----:B0-----:R-:W-:-:S07]  /*0070*/  IMAD R0, R0, UR6, R7 ;  /* 0x0000000600007c24 */ /* 0x001fce000f8e0207 */
[----:B------:R-:W0:Y:S01]  /*0080*/  LDC.64 R6, c[0x0][0x390] ;  /* 0x0000e400ff067b82 */ /* 0x000e220000000a00 */
[----:B------:R-:W-:-:S05]  /*0090*/  SHF.L.U32 R9, R0, 0x2, RZ ;  /* 0x0000000200097819 */ /* 0x000fca00000006ff */
[----:B--2---:R-:W-:-:S05]  /*00a0*/  IMAD.WIDE R2, R9, 0x4, R2 ;  /* 0x0000000409027825 */ /* 0x004fca00078e0202 */
[----:B-1----:R-:W2:Y:S01]  /*00b0*/  LDG.E.128 R12, desc[UR4][R2.64] ;  /* 0x00000004020c7981 */ /* 0x002ea2000c1e1d00 */
[----:B---3--:R-:W-:-:S05]  /*00c0*/  IMAD.WIDE R4, R9, 0x4, R4 ;  /* 0x0000000409047825 */ /* 0x008fca00078e0204 */
[----:B------:R-:W2:Y:S01]  /*00d0*/  LDG.E.128 R16, desc[UR4][R4.64] ;  /* 0x0000000404107981 */ /* 0x000ea2000c1e1d00 */
[----:B0-----:R-:W-:-:S04]  /*00e0*/  IMAD.WIDE R6, R9, 0x4, R6 ;  /* 0x0000000409067825 */ /* 0x001fc800078e0206 */
[----:B--2---:R-:W-:Y:S01]  /*00f0*/  FADD R12, R12, R16 ;  /* 0x000000100c0c7221 */ /* 0x004fe20000000000 */
[----:B------:R-:W-:Y:S01]  /*0100*/  FADD R13, R13, R17 ;  /* 0x000000110d0d7221 */ /* 0x000fe20000000000 */
[----:B------:R-:W-:Y:S01]  /*0110*/  FADD R14, R14, R18 ;  /* 0x000000120e0e7221 */ /* 0x000fe20000000000 */
[----:B------:R-:W-:-:S05]  /*0120*/  FADD R15, R15, R19 ;  /* 0x000000130f0f7221 */ /* 0x000fca0000000000 */
[----:B------:R-:W-:Y:S01]  /*0130*/  STG.E.128 desc[UR4][R6.64], R12 ;  /* 0x0000000c06007986 */ /* 0x000fe2000c101d04 */
[----:B------:R-:W-:Y:S05]  /*0140*/  EXIT ;  /* 0x000000000000794d */ /* 0x000fea0003800000 */
.L_x_0:
[----:B------:R-:W-:-:S00]  /*0150*/  BRA `(.L_x_0) ;  /* 0xfffffffc00fc7947 */ /* 0x000fc0000383ffff */
[----:B------:R-:W-:-:S00]  /*0160*/  NOP ;  /* 0x0000000000007918 */ /* 0x000fc00000000000 */
        /* <DEDUP_REMOVED lines=9> */
.L_x_2:


//--------------------- .text._Z17elementwise_add_2PfS_S_ --------------------------
	.section	.text._Z17elementwise_add_2PfS_S_,"ax",@progbits
	.align	128
        .global         _Z17elementwise_add_2PfS_S_
        .type           _Z17elementwise_add_2PfS_S_,@function
        .size           _Z17elementwise_add_2PfS_S_,(.L_x_3 - _Z17elementwise_add_2PfS_S_)
        .other          _Z17elementwise_add_2PfS_S_,@"STO_CUDA_ENTRY STV_DEFAULT"
_Z17elementwise_add_2PfS_S_:
.text._Z17elementwise_add_2PfS_S_:
        /* <DEDUP_REMOVED lines=10> */
[----:B--2---:R-:W-:-:S04]  /*00a0*/  IMAD.WIDE R2, R9, 0x4, R2 ;  /* 0x0000000409027825 */ /* 0x004fc800078e0202 */
[C---:B---3--:R-:W-:Y:S02]  /*00b0*/  IMAD.WIDE R4, R9.reuse, 0x4, R4 ;  /* 0x0000000409047825 */ /* 0x048fe400078e0204 */
[----:B-1----:R-:W2:Y:S04]  /*00c0*/  LDG.E.64 R2, desc[UR4][R2.64] ;  /* 0x0000000402027981 */ /* 0x002ea8000c1e1b00 */
[----:B------:R-:W2:Y:S01]  /*00d0*/  LDG.E.64 R4, desc[UR4][R4.64] ;  /* 0x0000000404047981 */ /* 0x000ea2000c1e1b00 */
[----:B0-----:R-:W-:-:S04]  /*00e0*/  IMAD.WIDE R6, R9, 0x4, R6 ;  /* 0x0000000409067825 */ /* 0x001fc800078e0206 */
[----:B--2---:R-:W-:Y:S01]  /*00f0*/  FADD R8, R2, R4 ;  /* 0x0000000402087221 */ /* 0x004fe20000000000 */
[----:B------:R-:W-:-:S05]  /*0100*/  FADD R9, R3, R5 ;  /* 0x0000000503097221 */ /* 0x000fca0000000000 */
[----:B------:R-:W-:Y:S01]  /*0110*/  STG.E.64 desc[UR4][R6.64], R8 ;  /* 0x0000000806007986 */ /* 0x000fe2000c101b04 */
[----:B------:R-:W-:Y:S05]  /*0120*/  EXIT ;  /* 0x000000000000794d */ /* 0x000fea0003800000 */
.L_x_1:
        /* <DEDUP_REMOVED lines=13> */
.L_x_3:


//--------------------- .nv.shared.reserved.0     --------------------------
	.section	.nv.shared.reserved.0,"aw",@nobits
	.weak		__nv_reservedSMEM_offset_0_alias
	.size		__nv_reservedSMEM_offset_0_alias, 0, 64
	.other		__nv_reservedSMEM_offset_0_alias,@"STO_CUDA_RESERVED_SHARED STV_DEFAULT"
__nv_reservedSMEM_offset_0_alias:
	.zero		0
	.zero		64


//--------------------- .nv.constant0._Z15elementwise_addPfS_S_ --------------------------
	.section	.nv.constant0._Z15elementwise_addPfS_S_,"a",@progbits
	.sectionflags	@""
	.align	4
.nv.constant0._Z15elementwise_addPfS_S_:
	.zero		920


//--------------------- .nv.constant0._Z17elementwise_add_2PfS_S_ --------------------------
	.section	.nv.constant0._Z17elementwise_add_2PfS_S_,"a",@progbits
	.sectionflags	@""
	.align	4
.nv.constant0._Z17elementwise_add_2PfS_S_:
	.zero		920


//--------------------- SYMBOLS --------------------------

	.type		.nv.reservedSmem.offset0,@object
	.size		.nv.reservedSmem.offset0,0x4
